	.headerflags	@"EF_CUDA_TEXMODE_UNIFIED EF_CUDA_64BIT_ADDRESS EF_CUDA_ACCELERATORS EF_CUDA_SM90 EF_CUDA_VIRTUAL_SM(EF_CUDA_SM90)"
	.elftype	@"ET_EXEC"


//--------------------- .nv.info                  --------------------------
	.section	.nv.info,"",@"SHT_CUDA_INFO"
	.align	4


	//----- nvinfo : EIATTR_REGCOUNT
	.align		4
        /*0000*/ 	.byte	0x04, 0x2f
        /*0002*/ 	.short	(.L_1 - .L_0)
	.align		4
.L_0:
        /*0004*/ 	.word	index@(triton_poi_fused__to_copy_13)
        /*0008*/ 	.word	0x0000000a


	//----- nvinfo : EIATTR_MIN_STACK_SIZE
	.align		4
.L_1:
        /*000c*/ 	.byte	0x04, 0x12
        /*000e*/ 	.short	(.L_3 - .L_2)
	.align		4
.L_2:
        /*0010*/ 	.word	index@(triton_poi_fused__to_copy_13)
        /*0014*/ 	.word	0x00000000


	//----- nvinfo : EIATTR_FRAME_SIZE
	.align		4
.L_3:
        /*0018*/ 	.byte	0x04, 0x11
        /*001a*/ 	.short	(.L_5 - .L_4)
	.align		4
.L_4:
        /*001c*/ 	.word	index@(triton_poi_fused__to_copy_13)
        /*0020*/ 	.word	0x00000000


	//----- nvinfo : EIATTR_MIN_STACK_SIZE
	.align		4
.L_5:
        /*0024*/ 	.byte	0x04, 0x12
        /*0026*/ 	.short	(.L_7 - .L_6)
	.align		4
.L_6:
        /*0028*/ 	.word	index@(triton_poi_fused__to_copy_13)
        /*002c*/ 	.word	0x00000000
.L_7:


//--------------------- .nv.info.triton_poi_fused__to_copy_13 --------------------------
	.section	.nv.info.triton_poi_fused__to_copy_13,"",@"SHT_CUDA_INFO"
	.sectionflags	@""
	.align	4


	//----- nvinfo : EIATTR_CUDA_API_VERSION
	.align		4
        /*0000*/ 	.byte	0x04, 0x37
        /*0002*/ 	.short	(.L_9 - .L_8)
.L_8:
        /*0004*/ 	.word	0x0000007c


	//----- nvinfo : EIATTR_KPARAM_INFO
	.align		4
.L_9:
        /*0008*/ 	.byte	0x04, 0x17
        /*000a*/ 	.short	(.L_11 - .L_10)
.L_10:
        /*000c*/ 	.word	0x00000000
        /*0010*/ 	.short	0x0001
        /*0012*/ 	.short	0x0008
        /*0014*/ 	.byte	0x00, 0xf0, 0x11, 0x00


	//----- nvinfo : EIATTR_KPARAM_INFO
	.align		4
.L_11:
        /*0018*/ 	.byte	0x04, 0x17
        /*001a*/ 	.short	(.L_13 - .L_12)
.L_12:
        /*001c*/ 	.word	0x00000000
        /*0020*/ 	.short	0x0000
        /*0022*/ 	.short	0x0000
        /*0024*/ 	.byte	0x00, 0xf4, 0x21, 0x00


	//----- nvinfo : EIATTR_SPARSE_MMA_MASK
	.align		4
.L_13:
        /*0028*/ 	.byte	0x03, 0x50
        /*002a*/ 	.short	0x0000


	//----- nvinfo : EIATTR_MAXREG_COUNT
	.align		4
        /*002c*/ 	.byte	0x03, 0x1b
        /*002e*/ 	.short	0x00ff


	//----- nvinfo : EIATTR_EXIT_INSTR_OFFSETS
	.align		4
        /*0030*/ 	.byte	0x04, 0x1c
        /*0032*/ 	.short	(.L_15 - .L_14)


	//   ....[0]....
.L_14:
        /*0034*/ 	.word	0x00000100


	//   ....[1]....
        /*0038*/ 	.word	0x00000130


	//----- nvinfo : EIATTR_REQNTID
	.align		4
.L_15:
        /*003c*/ 	.byte	0x04, 0x10
        /*003e*/ 	.short	(.L_17 - .L_16)
.L_16:
        /*0040*/ 	.word	0x00000020
        /*0044*/ 	.word	0x00000001
        /*0048*/ 	.word	0x00000001


	//----- nvinfo : EIATTR_CBANK_PARAM_SIZE
	.align		4
.L_17:
        /*004c*/ 	.byte	0x03, 0x19
        /*004e*/ 	.short	0x000c


	//----- nvinfo : EIATTR_PARAM_CBANK
	.align		4
        /*0050*/ 	.byte	0x04, 0x0a
        /*0052*/ 	.short	(.L_19 - .L_18)
	.align		4
.L_18:
        /*0054*/ 	.word	index@(.nv.constant0.triton_poi_fused__to_copy_13)
        /*0058*/ 	.short	0x0210
        /*005a*/ 	.short	0x000c


	//----- nvinfo : EIATTR_SW_WAR
	.align		4
.L_19:
        /*005c*/ 	.byte	0x04, 0x36
        /*005e*/ 	.short	(.L_21 - .L_20)
.L_20:
        /*0060*/ 	.word	0x00000008
.L_21:


//--------------------- .nv.callgraph             --------------------------
	.section	.nv.callgraph,"",@"SHT_CUDA_CALLGRAPH"
	.align	4
	.sectionentsize	8
	.align		4
        /*0000*/ 	.word	0x00000000
	.align		4
        /*0004*/ 	.word	0xffffffff
	.align		4
        /*0008*/ 	.word	0x00000000
	.align		4
        /*000c*/ 	.word	0xfffffffe
	.align		4
        /*0010*/ 	.word	0x00000000
	.align		4
        /*0014*/ 	.word	0xfffffffd
	.align		4
        /*0018*/ 	.word	0x00000000
	.align		4
        /*001c*/ 	.word	0xfffffffc


//--------------------- .text.triton_poi_fused__to_copy_13 --------------------------
	.section	.text.triton_poi_fused__to_copy_13,"ax",@progbits
	.align	128
        .global         triton_poi_fused__to_copy_13
        .type           triton_poi_fused__to_copy_13,@function
        .size           triton_poi_fused__to_copy_13,(.L_x_1 - triton_poi_fused__to_copy_13)
        .other          triton_poi_fused__to_copy_13,@"STO_CUDA_ENTRY STV_DEFAULT"
triton_poi_fused__to_copy_13:
.text.triton_poi_fused__to_copy_13:
[----:B------:R-:W0:Y:S02]  /*0000*/  LDC R1, c[0x0][0x28] ;  /* 0x00000a00ff017b82 */ /* 0x000e240000000800 */
[----:B------:R-:W1:Y:S01]  /*0010*/  S2R R6, SR_TID.X ;  /* 0x0000000000067919 */ /* 0x000e620000002100 */
[----:B------:R-:W-:Y:S01]  /*0020*/  IMAD.MOV.U32 R7, RZ, RZ, 0x3f000000 ;  /* 0x3f000000ff077424 */ /* 0x000fe200078e00ff */
[----:B------:R-:W2:Y:S01]  /*0030*/  LDC.64 R2, c[0x0][0x210] ;  /* 0x00008400ff027b82 */ /* 0x000ea20000000a00 */
[----:B------:R-:W3:Y:S01]  /*0040*/  S2R R5, SR_CTAID.X ;  /* 0x0000000000057919 */ /* 0x000ee20000002500 */
[C---:B-1----:R-:W-:Y:S02]  /*0050*/  LOP3.LUT R0, R6.reuse, 0xf, RZ, 0xc0, !PT ;  /* 0x0000000f06007812 */ /* 0x042fe400078ec0ff */
[----:B------:R-:W-:-:S03]  /*0060*/  LOP3.LUT P0, RZ, R6, 0x10, RZ, 0xc0, !PT ;  /* 0x0000001006ff7812 */ /* 0x000fc6000780c0ff */
[----:B---3--:R-:W-:-:S04]  /*0070*/  IMAD R5, R5, 0x10, R0 ;  /* 0x0000001005057824 */ /* 0x008fc800078e0200 */
[C---:B--2---:R-:W-:Y:S01]  /*0080*/  IMAD.WIDE R2, R5.reuse, 0x8, R2 ;  /* 0x0000000805027825 */ /* 0x044fe200078e0202 */
[----:B------:R-:W-:Y:S02]  /*0090*/  I2FP.F32.S32 R0, R5 ;  /* 0x0000000500007245 */ /* 0x000fe40000201400 */
[----:B------:R-:W-:-:S03]  /*00a0*/  ISETP.LT.AND P0, PT, R5, 0x10, !P0 ;  /* 0x000000100500780c */ /* 0x000fc60004701270 */
[----:B------:R-:W-:-:S04]  /*00b0*/  FADD R0, R0, 0.5 ;  /* 0x3f00000000007421 */ /* 0x000fc80000000000 */
[----:B------:R-:W-:-:S05]  /*00c0*/  FFMA R0, R0, R7, -0.5 ;  /* 0xbf00000000007423 */ /* 0x000fca0000000007 */
[----:B------:R-:W-:-:S04]  /*00d0*/  FMNMX R0, RZ, R0, !PT ;  /* 0x00000000ff007209 */ /* 0x000fc80007800000 */
[----:B------:R-:W1:Y:S02]  /*00e0*/  F2I.TRUNC.NTZ R4, R0 ;  /* 0x0000000000047305 */ /* 0x000e64000020f100 */
[----:B-1----:R-:W-:Y:S01]  /*00f0*/  SHF.R.S32.HI R5, RZ, 0x1f, R4 ;  /* 0x0000001fff057819 */ /* 0x002fe20000011404 */
[----:B------:R-:W-:Y:S06]  /*0100*/  @!P0 EXIT ;  /* 0x000000000000894d */ /* 0x000fec0003800000 */
[----:B------:R-:W-:Y:S02]  /*0110*/  ULDC.64 UR4, c[0x0][0x208] ;  /* 0x0000820000047ab9 */ /* 0x000fe40000000a00 */
[----:B------:R-:W-:Y:S01]  /*0120*/  STG.E.64 desc[UR4][R2.64], R4 ;  /* 0x0000000402007986 */ /* 0x000fe2000c101b04 */
[----:B------:R-:W-:Y:S05]  /*0130*/  EXIT ;  /* 0x000000000000794d */ /* 0x000fea0003800000 */
.L_x_0:
[----:B------:R-:W-:-:S00]  /*0140*/  BRA `(.L_x_0) ;  /* 0xfffffffc00fc7947 */ /* 0x000fc0000383ffff */
[----:B------:R-:W-:-:S00]  /*0150*/  NOP ;  /* 0x0000000000007918 */ /* 0x000fc00000000000 */
        /* <DEDUP_REMOVED lines=10> */
.L_x_1:


//--------------------- .nv.constant0.triton_poi_fused__to_copy_13 --------------------------
	.section	.nv.constant0.triton_poi_fused__to_copy_13,"a",@progbits
	.sectionflags	@""
	.align	4
.nv.constant0.triton_poi_fused__to_copy_13:
	.zero		540
